//
// Generated by NVIDIA NVVM Compiler
//
// Compiler Build ID: CL-36424714
// Cuda compilation tools, release 13.0, V13.0.88
// Based on NVVM 20.0.0
//

.version 9.0
.target sm_100
.address_size 64

	// .globl	_Z18allocate_and_writePPii
.extern .func  (.param .b64 func_retval0) malloc
(
	.param .b64 malloc_param_0
)
;
.extern .func  (.param .b32 func_retval0) vprintf
(
	.param .b64 vprintf_param_0,
	.param .b64 vprintf_param_1
)
;
.extern .func free
(
	.param .b64 free_param_0
)
;
.global .align 1 .b8 $str[12] = {84, 104, 114, 101, 97, 100, 32, 37, 100, 58, 32};
.global .align 1 .b8 $str$1[4] = {37, 100, 32};
.global .align 1 .b8 $str$2[2] = {10};

.visible .entry _Z18allocate_and_writePPii(
	.param .u64 .ptr .align 1 _Z18allocate_and_writePPii_param_0,
	.param .u32 _Z18allocate_and_writePPii_param_1
)
{
	.reg .pred 	%p<3>;
	.reg .b32 	%r<10>;
	.reg .b64 	%rd<10>;

	ld.param.u64 	%rd3, [_Z18allocate_and_writePPii_param_0];
	ld.param.u32 	%r2, [_Z18allocate_and_writePPii_param_1];
	cvta.to.global.u64 	%rd1, %rd3;
	mov.u32 	%r3, %tid.x;
	mov.u32 	%r4, %ctaid.x;
	mov.u32 	%r5, %ntid.x;
	mad.lo.s32 	%r1, %r4, %r5, %r3;
	setp.ge.s32 	%p1, %r1, %r2;
	@%p1 bra 	$L__BB0_4;
	{ // callseq 0, 0
	.param .b64 param0;
	st.param.b64 	[param0], 16;
	.param .b64 retval0;
	call.uni (retval0), 
	malloc, 
	(
	param0
	);
	ld.param.b64 	%rd4, [retval0];
	} // callseq 0
	setp.eq.s64 	%p2, %rd4, 0;
	@%p2 bra 	$L__BB0_3;
	mul.lo.s32 	%r6, %r1, 10;
	st.u32 	[%rd4], %r6;
	or.b32  	%r7, %r6, 1;
	st.u32 	[%rd4+4], %r7;
	add.s32 	%r8, %r6, 2;
	st.u32 	[%rd4+8], %r8;
	add.s32 	%r9, %r6, 3;
	st.u32 	[%rd4+12], %r9;
	mul.wide.s32 	%rd5, %r1, 8;
	add.s64 	%rd6, %rd1, %rd5;
	st.global.u64 	[%rd6], %rd4;
	bra.uni 	$L__BB0_4;
$L__BB0_3:
	mul.wide.s32 	%rd7, %r1, 8;
	add.s64 	%rd8, %rd1, %rd7;
	mov.b64 	%rd9, 0;
	st.global.u64 	[%rd8], %rd9;
$L__BB0_4:
	ret;

}
	// .globl	_Z13read_and_freePPii
.visible .entry _Z13read_and_freePPii(
	.param .u64 .ptr .align 1 _Z13read_and_freePPii_param_0,
	.param .u32 _Z13read_and_freePPii_param_1
)
{
	.local .align 8 .b8 	__local_depot1[8];
	.reg .b64 	%SP;
	.reg .b64 	%SPL;
	.reg .pred 	%p<3>;
	.reg .b32 	%r<22>;
	.reg .b64 	%rd<19>;

	mov.u64 	%SPL, __local_depot1;
	cvta.local.u64 	%SP, %SPL;
	ld.param.u64 	%rd2, [_Z13read_and_freePPii_param_0];
	ld.param.u32 	%r2, [_Z13read_and_freePPii_param_1];
	mov.u32 	%r3, %tid.x;
	mov.u32 	%r4, %ctaid.x;
	mov.u32 	%r5, %ntid.x;
	mad.lo.s32 	%r1, %r4, %r5, %r3;
	setp.ge.s32 	%p1, %r1, %r2;
	@%p1 bra 	$L__BB1_3;
	cvta.to.global.u64 	%rd3, %rd2;
	mul.wide.s32 	%rd4, %r1, 8;
	add.s64 	%rd1, %rd3, %rd4;
	ld.global.u64 	%rd5, [%rd1];
	setp.eq.s64 	%p2, %rd5, 0;
	@%p2 bra 	$L__BB1_3;
	add.u64 	%rd6, %SP, 0;
	add.u64 	%rd7, %SPL, 0;
	st.local.u32 	[%rd7], %r1;
	mov.u64 	%rd8, $str;
	cvta.global.u64 	%rd9, %rd8;
	{ // callseq 1, 0
	.param .b64 param0;
	st.param.b64 	[param0], %rd9;
	.param .b64 param1;
	st.param.b64 	[param1], %rd6;
	.param .b32 retval0;
	call.uni (retval0), 
	vprintf, 
	(
	param0, 
	param1
	);
	ld.param.b32 	%r6, [retval0];
	} // callseq 1
	ld.global.u64 	%rd10, [%rd1];
	ld.u32 	%r8, [%rd10];
	st.local.u32 	[%rd7], %r8;
	mov.u64 	%rd11, $str$1;
	cvta.global.u64 	%rd12, %rd11;
	{ // callseq 2, 0
	.param .b64 param0;
	st.param.b64 	[param0], %rd12;
	.param .b64 param1;
	st.param.b64 	[param1], %rd6;
	.param .b32 retval0;
	call.uni (retval0), 
	vprintf, 
	(
	param0, 
	param1
	);
	ld.param.b32 	%r9, [retval0];
	} // callseq 2
	ld.global.u64 	%rd13, [%rd1];
	ld.u32 	%r11, [%rd13+4];
	st.local.u32 	[%rd7], %r11;
	{ // callseq 3, 0
	.param .b64 param0;
	st.param.b64 	[param0], %rd12;
	.param .b64 param1;
	st.param.b64 	[param1], %rd6;
	.param .b32 retval0;
	call.uni (retval0), 
	vprintf, 
	(
	param0, 
	param1
	);
	ld.param.b32 	%r12, [retval0];
	} // callseq 3
	ld.global.u64 	%rd14, [%rd1];
	ld.u32 	%r14, [%rd14+8];
	st.local.u32 	[%rd7], %r14;
	{ // callseq 4, 0
	.param .b64 param0;
	st.param.b64 	[param0], %rd12;
	.param .b64 param1;
	st.param.b64 	[param1], %rd6;
	.param .b32 retval0;
	call.uni (retval0), 
	vprintf, 
	(
	param0, 
	param1
	);
	ld.param.b32 	%r15, [retval0];
	} // callseq 4
	ld.global.u64 	%rd15, [%rd1];
	ld.u32 	%r17, [%rd15+12];
	st.local.u32 	[%rd7], %r17;
	{ // callseq 5, 0
	.param .b64 param0;
	st.param.b64 	[param0], %rd12;
	.param .b64 param1;
	st.param.b64 	[param1], %rd6;
	.param .b32 retval0;
	call.uni (retval0), 
	vprintf, 
	(
	param0, 
	param1
	);
	ld.param.b32 	%r18, [retval0];
	} // callseq 5
	mov.u64 	%rd16, $str$2;
	cvta.global.u64 	%rd17, %rd16;
	{ // callseq 6, 0
	.param .b64 param0;
	st.param.b64 	[param0], %rd17;
	.param .b64 param1;
	st.param.b64 	[param1], 0;
	.param .b32 retval0;
	call.uni (retval0), 
	vprintf, 
	(
	param0, 
	param1
	);
	ld.param.b32 	%r20, [retval0];
	} // callseq 6
	ld.global.u64 	%rd18, [%rd1];
	{ // callseq 7, 0
	.param .b64 param0;
	st.param.b64 	[param0], %rd18;
	call.uni 
	free, 
	(
	param0
	);
	} // callseq 7
$L__BB1_3:
	ret;

}


// ===== COMPILED SASS (sm_100) =====

	.target	sm_100

	.elftype	@"ET_EXEC"


//--------------------- .note.nv.tkinfo           --------------------------
	.section	.note.nv.tkinfo,"",@"SHT_NOTE"
	.sectionflags	@"SHF_NOTE_NV_TKINFO"
	.tkinfo
        /*0018*/ 	.word	0x00000002
        /*0030*/ 	.string	""
        /*0030*/ 	.string	"ptxas"
        /*0030*/ 	.string	"Cuda compilation tools, release 13.0, V13.0.88"
        /*0030*/ 	.string	"Build cuda_13.0.r13.0/compiler.36424714_0"
        /*0030*/ 	.string	"-arch sm_100 -m 64 "



//--------------------- .note.nv.cuinfo           --------------------------
	.section	.note.nv.cuinfo,"",@"SHT_NOTE"
	.sectionflags	@"SHF_NOTE_NV_CUINFO"
        /*0018*/ 	.short	0x0002
        /*001a*/ 	.short	0x0064
        /*001c*/ 	.short	0x0082
	.zero		2


//--------------------- .nv.info                  --------------------------
	.section	.nv.info,"",@"SHT_CUDA_INFO"
	.align	4


	//----- nvinfo : EIATTR_REGCOUNT
	.align		4
        /*0000*/ 	.byte	0x04, 0x2f
        /*0002*/ 	.short	(.L_4 - .L_3)
	.align		4
.L_3:
        /*0004*/ 	.word	index@(_Z18allocate_and_writePPii)
        /*0008*/ 	.word	0x00000018


	//----- nvinfo : EIATTR_FRAME_SIZE
	.align		4
.L_4:
        /*000c*/ 	.byte	0x04, 0x11
        /*000e*/ 	.short	(.L_6 - .L_5)
	.align		4
.L_5:
        /*0010*/ 	.word	index@(_Z18allocate_and_writePPii)
        /*0014*/ 	.word	0x00000000


	//----- nvinfo : EIATTR_REGCOUNT
	.align		4
.L_6:
        /*0018*/ 	.byte	0x04, 0x2f
        /*001a*/ 	.short	(.L_8 - .L_7)
	.align		4
.L_7:
        /*001c*/ 	.word	index@(_Z13read_and_freePPii)
        /*0020*/ 	.word	0x00000018


	//----- nvinfo : EIATTR_FRAME_SIZE
	.align		4
.L_8:
        /*0024*/ 	.byte	0x04, 0x11
        /*0026*/ 	.short	(.L_10 - .L_9)
	.align		4
.L_9:
        /*0028*/ 	.word	index@(_Z13read_and_freePPii)
        /*002c*/ 	.word	0x00000008


	//----- nvinfo : EIATTR_MIN_STACK_SIZE
	.align		4
.L_10:
        /*0030*/ 	.byte	0x04, 0x12
        /*0032*/ 	.short	(.L_12 - .L_11)
	.align		4
.L_11:
        /*0034*/ 	.word	index@(_Z13read_and_freePPii)
        /*0038*/ 	.word	0x00000008


	//----- nvinfo : EIATTR_MIN_STACK_SIZE
	.align		4
.L_12:
        /*003c*/ 	.byte	0x04, 0x12
        /*003e*/ 	.short	(.L_14 - .L_13)
	.align		4
.L_13:
        /*0040*/ 	.word	index@(_Z18allocate_and_writePPii)
        /*0044*/ 	.word	0x00000000
.L_14:


//--------------------- .nv.compat                --------------------------
	.section	.nv.compat,"",@"SHT_CUDA_COMPAT_INFO"
	.align	4
        /*0000*/ 	.byte	0x02, 0x09, 0x00, 0x00, 0x02, 0x02, 0x01, 0x00, 0x02, 0x05, 0x05, 0x00, 0x03, 0x07, 0x01, 0x01
        /*0010*/ 	.byte	0x02, 0x03, 0x00, 0x00, 0x02, 0x06, 0x01, 0x00, 0x04, 0x0b, 0x08, 0x00, 0x09, 0x00, 0x00, 0x00
        /*0020*/ 	.byte	0x00, 0x00, 0x00, 0x00


//--------------------- .nv.info._Z13read_and_freePPii --------------------------
	.section	.nv.info._Z13read_and_freePPii,"",@"SHT_CUDA_INFO"
	.sectionflags	@""
	.align	4


	//----- nvinfo : EIATTR_CUDA_API_VERSION
	.align		4
        /*0000*/ 	.byte	0x04, 0x37
        /*0002*/ 	.short	(.L_16 - .L_15)
.L_15:
        /*0004*/ 	.word	0x00000082


	//----- nvinfo : EIATTR_KPARAM_INFO
	.align		4
.L_16:
        /*0008*/ 	.byte	0x04, 0x17
        /*000a*/ 	.short	(.L_18 - .L_17)
.L_17:
        /*000c*/ 	.word	0x00000000
        /*0010*/ 	.short	0x0001
        /*0012*/ 	.short	0x0008
        /*0014*/ 	.byte	0x00, 0xf0, 0x11, 0x00


	//----- nvinfo : EIATTR_KPARAM_INFO
	.align		4
.L_18:
        /*0018*/ 	.byte	0x04, 0x17
        /*001a*/ 	.short	(.L_20 - .L_19)
.L_19:
        /*001c*/ 	.word	0x00000000
        /*0020*/ 	.short	0x0000
        /*0022*/ 	.short	0x0000
        /*0024*/ 	.byte	0x00, 0xf5, 0x21, 0x00


	//----- nvinfo : EIATTR_SPARSE_MMA_MASK
	.align		4
.L_20:
        /*0028*/ 	.byte	0x03, 0x50
        /*002a*/ 	.short	0x0000


	//----- nvinfo : EIATTR_MAXREG_COUNT
	.align		4
        /*002c*/ 	.byte	0x03, 0x1b
        /*002e*/ 	.short	0x00ff


	//----- nvinfo : EIATTR_EXTERNS
	.align		4
        /*0030*/ 	.byte	0x04, 0x0f
        /*0032*/ 	.short	(.L_22 - .L_21)


	//   ....[0]....
	.align		4
.L_21:
        /*0034*/ 	.word	index@(vprintf)


	//   ....[1]....
	.align		4
        /*0038*/ 	.word	index@(free)


	//----- nvinfo : EIATTR_MERCURY_ISA_VERSION
	.align		4
.L_22:
        /*003c*/ 	.byte	0x03, 0x5f
        /*003e*/ 	.short	0x0101


	//----- nvinfo : EIATTR_VRC_CTA_INIT_COUNT
	.align		4
        /*0040*/ 	.byte	0x02, 0x4a
	.zero		1
	.zero		1


	//----- nvinfo : EIATTR_SYSCALL_OFFSETS
	.align		4
        /*0044*/ 	.byte	0x04, 0x46
        /*0046*/ 	.short	(.L_24 - .L_23)


	//   ....[0]....
.L_23:
        /*0048*/ 	.word	0x000001d0


	//   ....[1]....
        /*004c*/ 	.word	0x00000280


	//   ....[2]....
        /*0050*/ 	.word	0x00000330


	//   ....[3]....
        /*0054*/ 	.word	0x000003e0


	//   ....[4]....
        /*0058*/ 	.word	0x00000490


	//   ....[5]....
        /*005c*/ 	.word	0x00000500


	//   ....[6]....
        /*0060*/ 	.word	0x00000550


	//----- nvinfo : EIATTR_EXIT_INSTR_OFFSETS
	.align		4
.L_24:
        /*0064*/ 	.byte	0x04, 0x1c
        /*0066*/ 	.short	(.L_26 - .L_25)


	//   ....[0]....
.L_25:
        /*0068*/ 	.word	0x000000c0


	//   ....[1]....
        /*006c*/ 	.word	0x00000130


	//   ....[2]....
        /*0070*/ 	.word	0x00000560


	//----- nvinfo : EIATTR_CRS_STACK_SIZE
	.align		4
.L_26:
        /*0074*/ 	.byte	0x04, 0x1e
        /*0076*/ 	.short	(.L_28 - .L_27)
.L_27:
        /*0078*/ 	.word	0x00000000


	//----- nvinfo : EIATTR_CBANK_PARAM_SIZE
	.align		4
.L_28:
        /*007c*/ 	.byte	0x03, 0x19
        /*007e*/ 	.short	0x000c


	//----- nvinfo : EIATTR_PARAM_CBANK
	.align		4
        /*0080*/ 	.byte	0x04, 0x0a
        /*0082*/ 	.short	(.L_30 - .L_29)
	.align		4
.L_29:
        /*0084*/ 	.word	index@(.nv.constant0._Z13read_and_freePPii)
        /*0088*/ 	.short	0x0380
        /*008a*/ 	.short	0x000c


	//----- nvinfo : EIATTR_SW_WAR
	.align		4
.L_30:
        /*008c*/ 	.byte	0x04, 0x36
        /*008e*/ 	.short	(.L_32 - .L_31)
.L_31:
        /*0090*/ 	.word	0x00000008
.L_32:


//--------------------- .nv.info._Z18allocate_and_writePPii --------------------------
	.section	.nv.info._Z18allocate_and_writePPii,"",@"SHT_CUDA_INFO"
	.sectionflags	@""
	.align	4


	//----- nvinfo : EIATTR_CUDA_API_VERSION
	.align		4
        /*0000*/ 	.byte	0x04, 0x37
        /*0002*/ 	.short	(.L_34 - .L_33)
.L_33:
        /*0004*/ 	.word	0x00000082


	//----- nvinfo : EIATTR_KPARAM_INFO
	.align		4
.L_34:
        /*0008*/ 	.byte	0x04, 0x17
        /*000a*/ 	.short	(.L_36 - .L_35)
.L_35:
        /*000c*/ 	.word	0x00000000
        /*0010*/ 	.short	0x0001
        /*0012*/ 	.short	0x0008
        /*0014*/ 	.byte	0x00, 0xf0, 0x11, 0x00


	//----- nvinfo : EIATTR_KPARAM_INFO
	.align		4
.L_36:
        /*0018*/ 	.byte	0x04, 0x17
        /*001a*/ 	.short	(.L_38 - .L_37)
.L_37:
        /*001c*/ 	.word	0x00000000
        /*0020*/ 	.short	0x0000
        /*0022*/ 	.short	0x0000
        /*0024*/ 	.byte	0x00, 0xf5, 0x21, 0x00


	//----- nvinfo : EIATTR_SPARSE_MMA_MASK
	.align		4
.L_38:
        /*0028*/ 	.byte	0x03, 0x50
        /*002a*/ 	.short	0x0000


	//----- nvinfo : EIATTR_MAXREG_COUNT
	.align		4
        /*002c*/ 	.byte	0x03, 0x1b
        /*002e*/ 	.short	0x00ff


	//----- nvinfo : EIATTR_EXTERNS
	.align		4
        /*0030*/ 	.byte	0x04, 0x0f
        /*0032*/ 	.short	(.L_40 - .L_39)


	//   ....[0]....
	.align		4
.L_39:
        /*0034*/ 	.word	index@(malloc)


	//----- nvinfo : EIATTR_MERCURY_ISA_VERSION
	.align		4
.L_40:
        /*0038*/ 	.byte	0x03, 0x5f
        /*003a*/ 	.short	0x0101


	//----- nvinfo : EIATTR_VRC_CTA_INIT_COUNT
	.align		4
        /*003c*/ 	.byte	0x02, 0x4a
	.zero		1
	.zero		1


	//----- nvinfo : EIATTR_SYSCALL_OFFSETS
	.align		4
        /*0040*/ 	.byte	0x04, 0x46
        /*0042*/ 	.short	(.L_42 - .L_41)


	//   ....[0]....
.L_41:
        /*0044*/ 	.word	0x000000d0


	//----- nvinfo : EIATTR_EXIT_INSTR_OFFSETS
	.align		4
.L_42:
        /*0048*/ 	.byte	0x04, 0x1c
        /*004a*/ 	.short	(.L_44 - .L_43)


	//   ....[0]....
.L_43:
        /*004c*/ 	.word	0x00000070


	//   ....[1]....
        /*0050*/ 	.word	0x00000270


	//   ....[2]....
        /*0054*/ 	.word	0x000002d0


	//----- nvinfo : EIATTR_CRS_STACK_SIZE
	.align		4
.L_44:
        /*0058*/ 	.byte	0x04, 0x1e
        /*005a*/ 	.short	(.L_46 - .L_45)
.L_45:
        /*005c*/ 	.word	0x00000000


	//----- nvinfo : EIATTR_CBANK_PARAM_SIZE
	.align		4
.L_46:
        /*0060*/ 	.byte	0x03, 0x19
        /*0062*/ 	.short	0x000c


	//----- nvinfo : EIATTR_PARAM_CBANK
	.align		4
        /*0064*/ 	.byte	0x04, 0x0a
        /*0066*/ 	.short	(.L_48 - .L_47)
	.align		4
.L_47:
        /*0068*/ 	.word	index@(.nv.constant0._Z18allocate_and_writePPii)
        /*006c*/ 	.short	0x0380
        /*006e*/ 	.short	0x000c


	//----- nvinfo : EIATTR_SW_WAR
	.align		4
.L_48:
        /*0070*/ 	.byte	0x04, 0x36
        /*0072*/ 	.short	(.L_50 - .L_49)
.L_49:
        /*0074*/ 	.word	0x00000008
.L_50:


//--------------------- .nv.callgraph             --------------------------
	.section	.nv.callgraph,"",@"SHT_CUDA_CALLGRAPH"
	.align	4
	.sectionentsize	8
	.align		4
        /*0000*/ 	.word	0x00000000
	.align		4
        /*0004*/ 	.word	0xffffffff
	.align		4
        /*0008*/ 	.word	index@(_Z13read_and_freePPii)
	.align		4
        /*000c*/ 	.word	index@(free)
	.align		4
        /*0010*/ 	.word	index@(_Z13read_and_freePPii)
	.align		4
        /*0014*/ 	.word	index@(vprintf)
	.align		4
        /*0018*/ 	.word	index@(_Z18allocate_and_writePPii)
	.align		4
        /*001c*/ 	.word	index@(malloc)
	.align		4
        /*0020*/ 	.word	0x00000000
	.align		4
        /*0024*/ 	.word	0xfffffffe
	.align		4
        /*0028*/ 	.word	0x00000000
	.align		4
        /*002c*/ 	.word	0xfffffffd
	.align		4
        /*0030*/ 	.word	0x00000000
	.align		4
        /*0034*/ 	.word	0xfffffffc


//--------------------- .nv.constant4             --------------------------
	.section	.nv.constant4,"a",@progbits
	.align	8
	.align		8
.nv.constant4:
        /*0000*/ 	.dword	vprintf
	.align		8
        /*0008*/ 	.dword	free
	.align		8
        /*0010*/ 	.dword	$str
	.align		8
        /*0018*/ 	.dword	$str$1
	.align		8
        /*0020*/ 	.dword	$str$2
	.align		8
        /*0028*/ 	.dword	malloc


//--------------------- .text._Z13read_and_freePPii --------------------------
	.section	.text._Z13read_and_freePPii,"ax",@progbits
	.align	128
        .global         _Z13read_and_freePPii
        .type           _Z13read_and_freePPii,@function
        .size           _Z13read_and_freePPii,(.L_x_11 - _Z13read_and_freePPii)
        .other          _Z13read_and_freePPii,@"STO_CUDA_ENTRY STV_DEFAULT"
_Z13read_and_freePPii:
.text._Z13read_and_freePPii:
[----:B------:R-:W0:Y:S01]  /*0000*/  LDC R1, c[0x0][0x37c] ;  /* 0x0000df00ff017b82 */ /* 0x000e220000000800 */
[----:B------:R-:W1:Y:S01]  /*0010*/  S2R R0, SR_TID.X ;  /* 0x0000000000007919 */ /* 0x000e620000002100 */
[----:B------:R-:W2:Y:S06]  /*0020*/  LDCU UR5, c[0x0][0x2fc] ;  /* 0x00005f80ff0577ac */ /* 0x000eac0008000800 */
[----:B------:R-:W1:Y:S01]  /*0030*/  S2UR UR6, SR_CTAID.X ;  /* 0x00000000000679c3 */ /* 0x000e620000002500 */
[----:B0-----:R-:W-:Y:S01]  /*0040*/  VIADD R1, R1, 0xfffffff8 ;  /* 0xfffffff801017836 */ /* 0x001fe20000000000 */
[----:B------:R-:W0:Y:S01]  /*0050*/  LDCU UR7, c[0x0][0x388] ;  /* 0x00007100ff0777ac */ /* 0x000e220008000800 */
[----:B------:R-:W3:Y:S05]  /*0060*/  LDCU UR4, c[0x0][0x2f8] ;  /* 0x00005f00ff0477ac */ /* 0x000eea0008000800 */
[----:B------:R-:W1:Y:S01]  /*0070*/  LDC R3, c[0x0][0x360] ;  /* 0x0000d800ff037b82 */ /* 0x000e620000000800 */
[----:B---3--:R-:W-:-:S05]  /*0080*/  IADD3 R2, P1, PT, R1, UR4, RZ ;  /* 0x0000000401027c10 */ /* 0x008fca000ff3e0ff */
[----:B--2---:R-:W-:Y:S02]  /*0090*/  IMAD.X R18, RZ, RZ, UR5, P1 ;  /* 0x00000005ff127e24 */ /* 0x004fe400088e06ff */
[----:B-1----:R-:W-:-:S05]  /*00a0*/  IMAD R0, R3, UR6, R0 ;  /* 0x0000000603007c24 */ /* 0x002fca000f8e0200 */
[----:B0-----:R-:W-:-:S13]  /*00b0*/  ISETP.GE.AND P0, PT, R0, UR7, PT ;  /* 0x0000000700007c0c */ /* 0x001fda000bf06270 */
[----:B------:R-:W-:Y:S05]  /*00c0*/  @P0 EXIT ;  /* 0x000000000000094d */ /* 0x000fea0003800000 */
[----:B------:R-:W0:Y:S01]  /*00d0*/  LDC.64 R16, c[0x0][0x380] ;  /* 0x0000e000ff107b82 */ /* 0x000e220000000a00 */
[----:B------:R-:W1:Y:S01]  /*00e0*/  LDCU.64 UR36, c[0x0][0x358] ;  /* 0x00006b00ff2477ac */ /* 0x000e620008000a00 */
[----:B0-----:R-:W-:-:S05]  /*00f0*/  IMAD.WIDE R16, R0, 0x8, R16 ;  /* 0x0000000800107825 */ /* 0x001fca00078e0210 */
[----:B-1----:R-:W2:Y:S02]  /*0100*/  LDG.E.64 R4, desc[UR36][R16.64] ;  /* 0x0000002410047981 */ /* 0x002ea4000c1e1b00 */
[----:B--2---:R-:W-:-:S04]  /*0110*/  ISETP.NE.U32.AND P0, PT, R4, RZ, PT ;  /* 0x000000ff0400720c */ /* 0x004fc80003f05070 */
[----:B------:R-:W-:-:S13]  /*0120*/  ISETP.NE.AND.EX P0, PT, R5, RZ, PT, P0 ;  /* 0x000000ff0500720c */ /* 0x000fda0003f05300 */
[----:B------:R-:W-:Y:S05]  /*0130*/  @!P0 EXIT ;  /* 0x000000000000894d */ /* 0x000fea0003800000 */
[----:B------:R-:W-:Y:S01]  /*0140*/  MOV R19, 0x0 ;  /* 0x0000000000137802 */ /* 0x000fe20000000f00 */
[----:B------:R0:W-:Y:S01]  /*0150*/  STL [R1], R0 ;  /* 0x0000000001007387 */ /* 0x0001e20000100800 */
[----:B------:R-:W1:Y:S01]  /*0160*/  LDCU.64 UR4, c[0x4][0x10] ;  /* 0x01000200ff0477ac */ /* 0x000e620008000a00 */
[----:B------:R-:W-:Y:S01]  /*0170*/  IMAD.MOV.U32 R6, RZ, RZ, R2 ;  /* 0x000000ffff067224 */ /* 0x000fe200078e0002 */
[----:B------:R0:W2:Y:S01]  /*0180*/  LDC.64 R8, c[0x4][R19] ;  /* 0x0100000013087b82 */ /* 0x0000a20000000a00 */
[----:B------:R-:W-:Y:S02]  /*0190*/  IMAD.MOV.U32 R7, RZ, RZ, R18 ;  /* 0x000000ffff077224 */ /* 0x000fe400078e0012 */
[----:B-1----:R-:W-:Y:S01]  /*01a0*/  IMAD.U32 R4, RZ, RZ, UR4 ;  /* 0x00000004ff047e24 */ /* 0x002fe2000f8e00ff */
[----:B0-----:R-:W-:-:S07]  /*01b0*/  MOV R5, UR5 ;  /* 0x0000000500057c02 */ /* 0x001fce0008000f00 */
[----:B------:R-:W-:-:S07]  /*01c0*/  LEPC R20, `(.L_x_0) ;  /* 0x000000001014794e */ /* 0x000fce0000000000 */
[----:B--2---:R-:W-:Y:S05]  /*01d0*/  CALL.ABS.NOINC R8 ;  /* 0x0000000008007343 */ /* 0x004fea0003c00000 */
.L_x_0:
[----:B------:R-:W2:Y:S01]  /*01e0*/  LDG.E.64 R8, desc[UR36][R16.64] ;  /* 0x0000002410087981 */ /* 0x000ea2000c1e1b00 */
[----:B------:R-:W0:Y:S03]  /*01f0*/  LDCU.64 UR4, c[0x4][0x18] ;  /* 0x01000300ff0477ac */ /* 0x000e260008000a00 */
[----:B--2---:R-:W2:Y:S01]  /*0200*/  LD.E R8, desc[UR36][R8.64] ;  /* 0x0000002408087980 */ /* 0x004ea2000c101900 */
[----:B------:R1:W3:Y:S01]  /*0210*/  LDC.64 R10, c[0x4][R19] ;  /* 0x01000000130a7b82 */ /* 0x0002e20000000a00 */
[----:B0-----:R-:W-:Y:S01]  /*0220*/  IMAD.U32 R4, RZ, RZ, UR4 ;  /* 0x00000004ff047e24 */ /* 0x001fe2000f8e00ff */
[----:B------:R-:W-:Y:S01]  /*0230*/  MOV R5, UR5 ;  /* 0x0000000500057c02 */ /* 0x000fe20008000f00 */
[----:B------:R-:W-:Y:S02]  /*0240*/  IMAD.MOV.U32 R6, RZ, RZ, R2 ;  /* 0x000000ffff067224 */ /* 0x000fe400078e0002 */
[----:B------:R-:W-:Y:S01]  /*0250*/  IMAD.MOV.U32 R7, RZ, RZ, R18 ;  /* 0x000000ffff077224 */ /* 0x000fe200078e0012 */
[----:B--23--:R1:W-:Y:S06]  /*0260*/  STL [R1], R8 ;  /* 0x0000000801007387 */ /* 0x00c3ec0000100800 */
[----:B------:R-:W-:-:S07]  /*0270*/  LEPC R20, `(.L_x_1) ;  /* 0x000000001014794e */ /* 0x000fce0000000000 */
[----:B-1----:R-:W-:Y:S05]  /*0280*/  CALL.ABS.NOINC R10 ;  /* 0x000000000a007343 */ /* 0x002fea0003c00000 */
.L_x_1:
[----:B------:R-:W2:Y:S01]  /*0290*/  LDG.E.64 R8, desc[UR36][R16.64] ;  /* 0x0000002410087981 */ /* 0x000ea2000c1e1b00 */
[----:B------:R-:W0:Y:S03]  /*02a0*/  LDCU.64 UR4, c[0x4][0x18] ;  /* 0x01000300ff0477ac */ /* 0x000e260008000a00 */
[----:B--2---:R-:W2:Y:S01]  /*02b0*/  LD.E R8, desc[UR36][R8.64+0x4] ;  /* 0x0000042408087980 */ /* 0x004ea2000c101900 */
[----:B------:R1:W3:Y:S01]  /*02c0*/  LDC.64 R10, c[0x4][R19] ;  /* 0x01000000130a7b82 */ /* 0x0002e20000000a00 */
[----:B0-----:R-:W-:Y:S01]  /*02d0*/  MOV R4, UR4 ;  /* 0x0000000400047c02 */ /* 0x001fe20008000f00 */
[----:B------:R-:W-:Y:S01]  /*02e0*/  IMAD.U32 R5, RZ, RZ, UR5 ;  /* 0x00000005ff057e24 */ /* 0x000fe2000f8e00ff */
[----:B------:R-:W-:Y:S01]  /*02f0*/  MOV R7, R18 ;  /* 0x0000001200077202 */ /* 0x000fe20000000f00 */
[----:B------:R-:W-:Y:S01]  /*0300*/  IMAD.MOV.U32 R6, RZ, RZ, R2 ;  /* 0x000000ffff067224 */ /* 0x000fe200078e0002 */
[----:B--23--:R1:W-:Y:S06]  /*0310*/  STL [R1], R8 ;  /* 0x0000000801007387 */ /* 0x00c3ec0000100800 */
[----:B------:R-:W-:-:S07]  /*0320*/  LEPC R20, `(.L_x_2) ;  /* 0x000000001014794e */ /* 0x000fce0000000000 */
[----:B-1----:R-:W-:Y:S05]  /*0330*/  CALL.ABS.NOINC R10 ;  /* 0x000000000a007343 */ /* 0x002fea0003c00000 */
.L_x_2:
[----:B------:R-:W2:Y:S01]  /*0340*/  LDG.E.64 R8, desc[UR36][R16.64] ;  /* 0x0000002410087981 */ /* 0x000ea2000c1e1b00 */
[----:B------:R-:W0:Y:S03]  /*0350*/  LDCU.64 UR4, c[0x4][0x18] ;  /* 0x01000300ff0477ac */ /* 0x000e260008000a00 */
[----:B--2---:R-:W2:Y:S01]  /*0360*/  LD.E R8, desc[UR36][R8.64+0x8] ;  /* 0x0000082408087980 */ /* 0x004ea2000c101900 */
[----:B------:R1:W3:Y:S01]  /*0370*/  LDC.64 R10, c[0x4][R19] ;  /* 0x01000000130a7b82 */ /* 0x0002e20000000a00 */
[----:B0-----:R-:W-:Y:S01]  /*0380*/  IMAD.U32 R4, RZ, RZ, UR4 ;  /* 0x00000004ff047e24 */ /* 0x001fe2000f8e00ff */
[----:B------:R-:W-:Y:S01]  /*0390*/  MOV R6, R2 ;  /* 0x0000000200067202 */ /* 0x000fe20000000f00 */
[----:B------:R-:W-:Y:S02]  /*03a0*/  IMAD.U32 R5, RZ, RZ, UR5 ;  /* 0x00000005ff057e24 */ /* 0x000fe4000f8e00ff */
[----:B------:R-:W-:Y:S01]  /*03b0*/  IMAD.MOV.U32 R7, RZ, RZ, R18 ;  /* 0x000000ffff077224 */ /* 0x000fe200078e0012 */
[----:B--23--:R1:W-:Y:S06]  /*03c0*/  STL [R1], R8 ;  /* 0x0000000801007387 */ /* 0x00c3ec0000100800 */
[----:B------:R-:W-:-:S07]  /*03d0*/  LEPC R20, `(.L_x_3) ;  /* 0x000000001014794e */ /* 0x000fce0000000000 */
[----:B-1----:R-:W-:Y:S05]  /*03e0*/  CALL.ABS.NOINC R10 ;  /* 0x000000000a007343 */ /* 0x002fea0003c00000 */
.L_x_3:
        /* <DEDUP_REMOVED lines=11> */
.L_x_4:
[----:B------:R0:W1:Y:S01]  /*04a0*/  LDC.64 R2, c[0x4][R19] ;  /* 0x0100000013027b82 */ /* 0x0000620000000a00 */
[----:B------:R-:W2:Y:S01]  /*04b0*/  LDCU.64 UR4, c[0x4][0x20] ;  /* 0x01000400ff0477ac */ /* 0x000ea20008000a00 */
[----:B------:R-:W-:Y:S02]  /*04c0*/  CS2R R6, SRZ ;  /* 0x0000000000067805 */ /* 0x000fe4000001ff00 */
[----:B--2---:R-:W-:Y:S01]  /*04d0*/  MOV R4, UR4 ;  /* 0x0000000400047c02 */ /* 0x004fe20008000f00 */
[----:B0-----:R-:W-:-:S07]  /*04e0*/  IMAD.U32 R5, RZ, RZ, UR5 ;  /* 0x00000005ff057e24 */ /* 0x001fce000f8e00ff */
[----:B------:R-:W-:-:S07]  /*04f0*/  LEPC R20, `(.L_x_5) ;  /* 0x000000001014794e */ /* 0x000fce0000000000 */
[----:B-1----:R-:W-:Y:S05]  /*0500*/  CALL.ABS.NOINC R2 ;  /* 0x0000000002007343 */ /* 0x002fea0003c00000 */
.L_x_5:
[----:B------:R0:W5:Y:S01]  /*0510*/  LDG.E.64 R4, desc[UR36][R16.64] ;  /* 0x0000002410047981 */ /* 0x000162000c1e1b00 */
[----:B------:R-:W-:-:S04]  /*0520*/  MOV R0, 0x8 ;  /* 0x0000000800007802 */ /* 0x000fc80000000f00 */
[----:B------:R0:W1:Y:S03]  /*0530*/  LDC.64 R2, c[0x4][R0] ;  /* 0x0100000000027b82 */ /* 0x0000660000000a00 */
[----:B------:R-:W-:-:S07]  /*0540*/  LEPC R20, `(.L_x_6) ;  /* 0x000000001014794e */ /* 0x000fce0000000000 */
[----:B01---5:R-:W-:Y:S05]  /*0550*/  CALL.ABS.NOINC R2 ;  /* 0x0000000002007343 */ /* 0x023fea0003c00000 */
.L_x_6:
[----:B------:R-:W-:Y:S05]  /*0560*/  EXIT ;  /* 0x000000000000794d */ /* 0x000fea0003800000 */
.L_x_7:
[----:B------:R-:W-:-:S00]  /*0570*/  BRA `(.L_x_7) ;  /* 0xfffffffc00fc7947 */ /* 0x000fc0000383ffff */
[----:B------:R-:W-:-:S00]  /*0580*/  NOP ;  /* 0x0000000000007918 */ /* 0x000fc00000000000 */
[----:B------:R-:W-:-:S00]  /*0590*/  NOP ;  /* 0x0000000000007918 */ /* 0x000fc00000000000 */
[----:B------:R-:W-:-:S00]  /*05a0*/  NOP ;  /* 0x0000000000007918 */ /* 0x000fc00000000000 */
[----:B------:R-:W-:-:S00]  /*05b0*/  NOP ;  /* 0x0000000000007918 */ /* 0x000fc00000000000 */
[----:B------:R-:W-:-:S00]  /*05c0*/  NOP ;  /* 0x0000000000007918 */ /* 0x000fc00000000000 */
[----:B------:R-:W-:-:S00]  /*05d0*/  NOP ;  /* 0x0000000000007918 */ /* 0x000fc00000000000 */
[----:B------:R-:W-:-:S00]  /*05e0*/  NOP ;  /* 0x0000000000007918 */ /* 0x000fc00000000000 */
[----:B------:R-:W-:-:S00]  /*05f0*/  NOP ;  /* 0x0000000000007918 */ /* 0x000fc00000000000 */
.L_x_11:


//--------------------- .text._Z18allocate_and_writePPii --------------------------
	.section	.text._Z18allocate_and_writePPii,"ax",@progbits
	.align	128
        .global         _Z18allocate_and_writePPii
        .type           _Z18allocate_and_writePPii,@function
        .size           _Z18allocate_and_writePPii,(.L_x_12 - _Z18allocate_and_writePPii)
        .other          _Z18allocate_and_writePPii,@"STO_CUDA_ENTRY STV_DEFAULT"
_Z18allocate_and_writePPii:
.text._Z18allocate_and_writePPii:
[----:B------:R-:W0:Y:S01]  /*0000*/  LDC R1, c[0x0][0x37c] ;  /* 0x0000df00ff017b82 */ /* 0x000e220000000800 */
[----:B------:R-:W1:Y:S07]  /*0010*/  S2R R16, SR_TID.X ;  /* 0x0000000000107919 */ /* 0x000e6e0000002100 */
[----:B------:R-:W1:Y:S01]  /*0020*/  S2UR UR4, SR_CTAID.X ;  /* 0x00000000000479c3 */ /* 0x000e620000002500 */
[----:B------:R-:W2:Y:S07]  /*0030*/  LDCU UR5, c[0x0][0x388] ;  /* 0x00007100ff0577ac */ /* 0x000eae0008000800 */
[----:B------:R-:W1:Y:S02]  /*0040*/  LDC R3, c[0x0][0x360] ;  /* 0x0000d800ff037b82 */ /* 0x000e640000000800 */
[----:B-1----:R-:W-:-:S05]  /*0050*/  IMAD R16, R3, UR4, R16 ;  /* 0x0000000403107c24 */ /* 0x002fca000f8e0210 */
[----:B--2---:R-:W-:-:S13]  /*0060*/  ISETP.GE.AND P0, PT, R16, UR5, PT ;  /* 0x0000000510007c0c */ /* 0x004fda000bf06270 */
[----:B0-----:R-:W-:Y:S05]  /*0070*/  @P0 EXIT ;  /* 0x000000000000094d */ /* 0x001fea0003800000 */
[----:B------:R-:W-:Y:S01]  /*0080*/  MOV R0, 0x28 ;  /* 0x0000002800007802 */ /* 0x000fe20000000f00 */
[----:B------:R-:W-:Y:S02]  /*0090*/  IMAD.MOV.U32 R4, RZ, RZ, 0x10 ;  /* 0x00000010ff047424 */ /* 0x000fe400078e00ff */
[----:B------:R-:W-:Y:S01]  /*00a0*/  IMAD.MOV.U32 R5, RZ, RZ, RZ ;  /* 0x000000ffff057224 */ /* 0x000fe200078e00ff */
[----:B------:R0:W1:Y:S06]  /*00b0*/  LDC.64 R2, c[0x4][R0] ;  /* 0x0100000000027b82 */ /* 0x00006c0000000a00 */
[----:B------:R-:W-:-:S07]  /*00c0*/  LEPC R20, `(.L_x_8) ;  /* 0x000000001014794e */ /* 0x000fce0000000000 */
[----:B01----:R-:W-:Y:S05]  /*00d0*/  CALL.ABS.NOINC R2 ;  /* 0x0000000002007343 */ /* 0x003fea0003c00000 */
.L_x_8:
[----:B------:R-:W0:Y:S01]  /*00e0*/  LDC.64 R6, c[0x0][0x358] ;  /* 0x0000d600ff067b82 */ /* 0x000e220000000a00 */
[----:B------:R-:W-:-:S04]  /*00f0*/  ISETP.NE.U32.AND P0, PT, R4, RZ, PT ;  /* 0x000000ff0400720c */ /* 0x000fc80003f05070 */
[----:B------:R-:W-:-:S13]  /*0100*/  ISETP.NE.AND.EX P0, PT, R5, RZ, PT, P0 ;  /* 0x000000ff0500720c */ /* 0x000fda0003f05300 */
[----:B------:R-:W-:Y:S05]  /*0110*/  @!P0 BRA `(.L_x_9) ;  /* 0x0000000000588947 */ /* 0x000fea0003800000 */
[----:B------:R-:W1:Y:S01]  /*0120*/  LDC.64 R2, c[0x0][0x380] ;  /* 0x0000e000ff027b82 */ /* 0x000e620000000a00 */
[C---:B0-----:R-:W-:Y:S02]  /*0130*/  R2UR UR4, R6.reuse ;  /* 0x00000000060472ca */ /* 0x041fe400000e0000 */
[C---:B------:R-:W-:Y:S02]  /*0140*/  R2UR UR5, R7.reuse ;  /* 0x00000000070572ca */ /* 0x040fe400000e0000 */
[C---:B------:R-:W-:Y:S02]  /*0150*/  R2UR UR6, R6.reuse ;  /* 0x00000000060672ca */ /* 0x040fe400000e0000 */
[C---:B------:R-:W-:Y:S02]  /*0160*/  R2UR UR7, R7.reuse ;  /* 0x00000000070772ca */ /* 0x040fe400000e0000 */
[----:B------:R-:W-:Y:S02]  /*0170*/  R2UR UR8, R6 ;  /* 0x00000000060872ca */ /* 0x000fe400000e0000 */
[----:B------:R-:W-:-:S02]  /*0180*/  R2UR UR9, R7 ;  /* 0x00000000070972ca */ /* 0x000fc400000e0000 */
[C---:B------:R-:W-:Y:S02]  /*0190*/  R2UR UR10, R6.reuse ;  /* 0x00000000060a72ca */ /* 0x040fe400000e0000 */
[C---:B------:R-:W-:Y:S02]  /*01a0*/  R2UR UR11, R7.reuse ;  /* 0x00000000070b72ca */ /* 0x040fe400000e0000 */
[----:B------:R-:W-:Y:S02]  /*01b0*/  R2UR UR12, R6 ;  /* 0x00000000060c72ca */ /* 0x000fe400000e0000 */
[----:B------:R-:W-:Y:S01]  /*01c0*/  R2UR UR13, R7 ;  /* 0x00000000070d72ca */ /* 0x000fe200000e0000 */
[----:B------:R-:W-:-:S04]  /*01d0*/  IMAD R7, R16, 0xa, RZ ;  /* 0x0000000a10077824 */ /* 0x000fc800078e02ff */
[C---:B------:R-:W-:Y:S01]  /*01e0*/  VIADD R9, R7.reuse, 0x1 ;  /* 0x0000000107097836 */ /* 0x040fe20000000000 */
[----:B------:R-:W-:Y:S01]  /*01f0*/  ST.E desc[UR4][R4.64], R7 ;  /* 0x0000000704007985 */ /* 0x000fe2000c101904 */
[C---:B------:R-:W-:Y:S02]  /*0200*/  VIADD R11, R7.reuse, 0x2 ;  /* 0x00000002070b7836 */ /* 0x040fe40000000000 */
[----:B------:R-:W-:Y:S01]  /*0210*/  VIADD R13, R7, 0x3 ;  /* 0x00000003070d7836 */ /* 0x000fe20000000000 */
[----:B------:R-:W-:Y:S01]  /*0220*/  ST.E desc[UR6][R4.64+0x4], R9 ;  /* 0x0000040904007985 */ /* 0x000fe2000c101906 */
[----:B-1----:R-:W-:-:S03]  /*0230*/  IMAD.WIDE R16, R16, 0x8, R2 ;  /* 0x0000000810107825 */ /* 0x002fc600078e0202 */
[----:B------:R-:W-:Y:S04]  /*0240*/  ST.E desc[UR8][R4.64+0x8], R11 ;  /* 0x0000080b04007985 */ /* 0x000fe8000c101908 */
[----:B------:R-:W-:Y:S04]  /*0250*/  ST.E desc[UR10][R4.64+0xc], R13 ;  /* 0x00000c0d04007985 */ /* 0x000fe8000c10190a */
[----:B------:R-:W-:Y:S01]  /*0260*/  STG.E.64 desc[UR12][R16.64], R4 ;  /* 0x0000000410007986 */ /* 0x000fe2000c101b0c */
[----:B------:R-:W-:Y:S05]  /*0270*/  EXIT ;  /* 0x000000000000794d */ /* 0x000fea0003800000 */
.L_x_9:
[----:B------:R-:W1:Y:S01]  /*0280*/  LDC.64 R2, c[0x0][0x380] ;  /* 0x0000e000ff027b82 */ /* 0x000e620000000a00 */
[----:B0-----:R-:W-:Y:S02]  /*0290*/  R2UR UR4, R6 ;  /* 0x00000000060472ca */ /* 0x001fe400000e0000 */
[----:B------:R-:W-:Y:S01]  /*02a0*/  R2UR UR5, R7 ;  /* 0x00000000070572ca */ /* 0x000fe200000e0000 */
[----:B-1----:R-:W-:-:S12]  /*02b0*/  IMAD.WIDE R2, R16, 0x8, R2 ;  /* 0x0000000810027825 */ /* 0x002fd800078e0202 */
[----:B------:R-:W-:Y:S01]  /*02c0*/  STG.E.64 desc[UR4][R2.64], RZ ;  /* 0x000000ff02007986 */ /* 0x000fe2000c101b04 */
[----:B------:R-:W-:Y:S05]  /*02d0*/  EXIT ;  /* 0x000000000000794d */ /* 0x000fea0003800000 */
.L_x_10:
        /* <DEDUP_REMOVED lines=10> */
.L_x_12:


//--------------------- .nv.global.init           --------------------------
	.section	.nv.global.init,"aw",@progbits
.nv.global.init:
	.type		$str$2,@object
	.size		$str$2,($str$1 - $str$2)
$str$2:
        /*0000*/ 	.byte	0x0a, 0x00
	.type		$str$1,@object
	.size		$str$1,($str - $str$1)
$str$1:
        /*0002*/ 	.byte	0x25, 0x64, 0x20, 0x00
	.type		$str,@object
	.size		$str,(.L_0 - $str)
$str:
        /*0006*/ 	.byte	0x54, 0x68, 0x72, 0x65, 0x61, 0x64, 0x20, 0x25, 0x64, 0x3a, 0x20, 0x00
.L_0:


//--------------------- .nv.shared.reserved.0     --------------------------
	.section	.nv.shared.reserved.0,"aw",@nobits
	.weak		__nv_reservedSMEM_offset_0_alias
	.size		__nv_reservedSMEM_offset_0_alias, 0, 64
	.other		__nv_reservedSMEM_offset_0_alias,@"STO_CUDA_RESERVED_SHARED STV_DEFAULT"
__nv_reservedSMEM_offset_0_alias:
	.zero		0
	.zero		64


//--------------------- .nv.constant0._Z13read_and_freePPii --------------------------
	.section	.nv.constant0._Z13read_and_freePPii,"a",@progbits
	.sectionflags	@""
	.align	4
.nv.constant0._Z13read_and_freePPii:
	.zero		908


//--------------------- .nv.constant0._Z18allocate_and_writePPii --------------------------
	.section	.nv.constant0._Z18allocate_and_writePPii,"a",@progbits
	.sectionflags	@""
	.align	4
.nv.constant0._Z18allocate_and_writePPii:
	.zero		908


//--------------------- SYMBOLS --------------------------

	.type		.nv.reservedSmem.offset0,@object
	.size		.nv.reservedSmem.offset0,0x4
	.type		vprintf,@function
	.type		free,@function
	.type		malloc,@function
